//
// Generated by NVIDIA NVVM Compiler
//
// Compiler Build ID: CL-36424714
// Cuda compilation tools, release 13.0, V13.0.88
// Based on NVVM 20.0.0
//

.version 9.0
.target sm_100
.address_size 64

	// .globl	_Z15intraBlockMergePimii

.visible .entry _Z15intraBlockMergePimii(
	.param .u64 .ptr .align 1 _Z15intraBlockMergePimii_param_0,
	.param .u64 _Z15intraBlockMergePimii_param_1,
	.param .u32 _Z15intraBlockMergePimii_param_2,
	.param .u32 _Z15intraBlockMergePimii_param_3
)
{
	.reg .pred 	%p<9>;
	.reg .b32 	%r<18>;
	.reg .b64 	%rd<9>;

	ld.param.u64 	%rd5, [_Z15intraBlockMergePimii_param_0];
	ld.param.u64 	%rd6, [_Z15intraBlockMergePimii_param_1];
	ld.param.u32 	%r6, [_Z15intraBlockMergePimii_param_2];
	ld.param.u32 	%r17, [_Z15intraBlockMergePimii_param_3];
	cvta.to.global.u64 	%rd1, %rd5;
	mov.u32 	%r8, %tid.x;
	mov.u32 	%r9, %ctaid.x;
	mov.u32 	%r10, %ntid.x;
	mad.lo.s32 	%r11, %r9, %r10, %r8;
	cvt.s64.s32 	%rd2, %r11;
	setp.le.u64 	%p2, %rd6, %rd2;
	@%p2 bra 	$L__BB0_7;
	setp.lt.s32 	%p3, %r17, 1;
	@%p3 bra 	$L__BB0_7;
	shl.b64 	%rd7, %rd2, 2;
	add.s64 	%rd3, %rd1, %rd7;
	cvt.u32.u64 	%r12, %rd2;
	not.b32 	%r13, %r12;
	shr.u32 	%r14, %r13, %r6;
	and.b32  	%r15, %r14, 1;
	setp.eq.b32 	%p1, %r15, 1;
$L__BB0_3:
	mov.u32 	%r1, %r17;
	xor.b32  	%r2, %r1, %r12;
	setp.le.s32 	%p4, %r2, %r12;
	@%p4 bra 	$L__BB0_6;
	ld.global.u32 	%r3, [%rd3];
	mul.wide.s32 	%rd8, %r2, 4;
	add.s64 	%rd4, %rd1, %rd8;
	ld.global.u32 	%r4, [%rd4];
	setp.le.s32 	%p5, %r3, %r4;
	xor.pred  	%p6, %p5, %p1;
	not.pred 	%p7, %p6;
	@%p7 bra 	$L__BB0_6;
	st.global.u32 	[%rd3], %r4;
	st.global.u32 	[%rd4], %r3;
$L__BB0_6:
	bar.sync 	0;
	shr.u32 	%r17, %r1, 1;
	setp.gt.u32 	%p8, %r1, 1;
	@%p8 bra 	$L__BB0_3;
$L__BB0_7:
	ret;

}
	// .globl	_Z13compareSwapV0Pimii
.visible .entry _Z13compareSwapV0Pimii(
	.param .u64 .ptr .align 1 _Z13compareSwapV0Pimii_param_0,
	.param .u64 _Z13compareSwapV0Pimii_param_1,
	.param .u32 _Z13compareSwapV0Pimii_param_2,
	.param .u32 _Z13compareSwapV0Pimii_param_3
)
{
	.reg .pred 	%p<8>;
	.reg .b32 	%r<14>;
	.reg .b64 	%rd<9>;

	ld.param.u64 	%rd4, [_Z13compareSwapV0Pimii_param_0];
	ld.param.u64 	%rd5, [_Z13compareSwapV0Pimii_param_1];
	ld.param.u32 	%r4, [_Z13compareSwapV0Pimii_param_2];
	ld.param.u32 	%r5, [_Z13compareSwapV0Pimii_param_3];
	mov.u32 	%r6, %tid.x;
	mov.u32 	%r7, %ctaid.x;
	mov.u32 	%r8, %ntid.x;
	mad.lo.s32 	%r9, %r7, %r8, %r6;
	xor.b32  	%r1, %r5, %r9;
	cvt.s64.s32 	%rd1, %r9;
	setp.le.u64 	%p1, %rd5, %rd1;
	setp.le.s32 	%p2, %r1, %r9;
	or.pred  	%p3, %p1, %p2;
	@%p3 bra 	$L__BB1_3;
	cvt.u32.u64 	%r10, %rd1;
	cvta.to.global.u64 	%rd6, %rd4;
	not.b32 	%r11, %r10;
	shr.u32 	%r12, %r11, %r4;
	shl.b64 	%rd7, %rd1, 2;
	add.s64 	%rd2, %rd6, %rd7;
	ld.global.u32 	%r2, [%rd2];
	mul.wide.s32 	%rd8, %r1, 4;
	add.s64 	%rd3, %rd6, %rd8;
	ld.global.u32 	%r3, [%rd3];
	and.b32  	%r13, %r12, 1;
	setp.eq.b32 	%p4, %r13, 1;
	setp.le.s32 	%p5, %r2, %r3;
	xor.pred  	%p6, %p5, %p4;
	not.pred 	%p7, %p6;
	@%p7 bra 	$L__BB1_3;
	st.global.u32 	[%rd2], %r3;
	st.global.u32 	[%rd3], %r2;
$L__BB1_3:
	ret;

}
	// .globl	_Z14intraBlockSortPimi
.visible .entry _Z14intraBlockSortPimi(
	.param .u64 .ptr .align 1 _Z14intraBlockSortPimi_param_0,
	.param .u64 _Z14intraBlockSortPimi_param_1,
	.param .u32 _Z14intraBlockSortPimi_param_2
)
{
	.reg .pred 	%p<12>;
	.reg .b32 	%r<24>;
	.reg .b64 	%rd<9>;

	ld.param.u64 	%rd5, [_Z14intraBlockSortPimi_param_0];
	ld.param.u64 	%rd6, [_Z14intraBlockSortPimi_param_1];
	ld.param.u32 	%r11, [_Z14intraBlockSortPimi_param_2];
	cvta.to.global.u64 	%rd1, %rd5;
	mov.u32 	%r12, %tid.x;
	mov.u32 	%r13, %ctaid.x;
	mov.u32 	%r14, %ntid.x;
	mad.lo.s32 	%r15, %r13, %r14, %r12;
	cvt.s64.s32 	%rd2, %r15;
	setp.le.u64 	%p2, %rd6, %rd2;
	setp.lt.s32 	%p3, %r11, 1;
	or.pred  	%p4, %p2, %p3;
	@%p4 bra 	$L__BB2_9;
	cvt.u32.u64 	%r17, %rd2;
	not.b32 	%r1, %r17;
	shl.b64 	%rd7, %rd2, 2;
	add.s64 	%rd3, %rd1, %rd7;
	mov.b32 	%r22, 1;
$L__BB2_2:
	add.s32 	%r3, %r22, -1;
	setp.eq.s32 	%p5, %r3, 31;
	@%p5 bra 	$L__BB2_8;
	mov.b32 	%r18, 1;
	shl.b32 	%r23, %r18, %r3;
	shr.u32 	%r19, %r1, %r22;
	and.b32  	%r20, %r19, 1;
	setp.eq.b32 	%p1, %r20, 1;
$L__BB2_4:
	mov.u32 	%r5, %r23;
	xor.b32  	%r6, %r5, %r17;
	setp.le.s32 	%p6, %r6, %r17;
	@%p6 bra 	$L__BB2_7;
	ld.global.u32 	%r7, [%rd3];
	mul.wide.s32 	%rd8, %r6, 4;
	add.s64 	%rd4, %rd1, %rd8;
	ld.global.u32 	%r8, [%rd4];
	setp.le.s32 	%p7, %r7, %r8;
	xor.pred  	%p8, %p7, %p1;
	not.pred 	%p9, %p8;
	@%p9 bra 	$L__BB2_7;
	st.global.u32 	[%rd3], %r8;
	st.global.u32 	[%rd4], %r7;
$L__BB2_7:
	bar.sync 	0;
	shr.u32 	%r23, %r5, 1;
	setp.gt.u32 	%p10, %r5, 1;
	@%p10 bra 	$L__BB2_4;
$L__BB2_8:
	add.s32 	%r10, %r22, 1;
	setp.ne.s32 	%p11, %r22, %r11;
	mov.u32 	%r22, %r10;
	@%p11 bra 	$L__BB2_2;
$L__BB2_9:
	ret;

}


// ===== COMPILED SASS (sm_100) =====

	.target	sm_100

	.elftype	@"ET_EXEC"


//--------------------- .note.nv.tkinfo           --------------------------
	.section	.note.nv.tkinfo,"",@"SHT_NOTE"
	.sectionflags	@"SHF_NOTE_NV_TKINFO"
	.tkinfo
        /*0018*/ 	.word	0x00000002
        /*0030*/ 	.string	""
        /*0030*/ 	.string	"ptxas"
        /*0030*/ 	.string	"Cuda compilation tools, release 13.0, V13.0.88"
        /*0030*/ 	.string	"Build cuda_13.0.r13.0/compiler.36424714_0"
        /*0030*/ 	.string	"-arch sm_100 -m 64 "



//--------------------- .note.nv.cuinfo           --------------------------
	.section	.note.nv.cuinfo,"",@"SHT_NOTE"
	.sectionflags	@"SHF_NOTE_NV_CUINFO"
        /*0018*/ 	.short	0x0002
        /*001a*/ 	.short	0x0064
        /*001c*/ 	.short	0x0082
	.zero		2


//--------------------- .nv.info                  --------------------------
	.section	.nv.info,"",@"SHT_CUDA_INFO"
	.align	4


	//----- nvinfo : EIATTR_REGCOUNT
	.align		4
        /*0000*/ 	.byte	0x04, 0x2f
        /*0002*/ 	.short	(.L_1 - .L_0)
	.align		4
.L_0:
        /*0004*/ 	.word	index@(_Z15intraBlockMergePimii)
        /*0008*/ 	.word	0x0000000c


	//----- nvinfo : EIATTR_FRAME_SIZE
	.align		4
.L_1:
        /*000c*/ 	.byte	0x04, 0x11
        /*000e*/ 	.short	(.L_3 - .L_2)
	.align		4
.L_2:
        /*0010*/ 	.word	index@(_Z15intraBlockMergePimii)
        /*0014*/ 	.word	0x00000000


	//----- nvinfo : EIATTR_REGCOUNT
	.align		4
.L_3:
        /*0018*/ 	.byte	0x04, 0x2f
        /*001a*/ 	.short	(.L_5 - .L_4)
	.align		4
.L_4:
        /*001c*/ 	.word	index@(_Z13compareSwapV0Pimii)
        /*0020*/ 	.word	0x0000000a


	//----- nvinfo : EIATTR_FRAME_SIZE
	.align		4
.L_5:
        /*0024*/ 	.byte	0x04, 0x11
        /*0026*/ 	.short	(.L_7 - .L_6)
	.align		4
.L_6:
        /*0028*/ 	.word	index@(_Z13compareSwapV0Pimii)
        /*002c*/ 	.word	0x00000000


	//----- nvinfo : EIATTR_REGCOUNT
	.align		4
.L_7:
        /*0030*/ 	.byte	0x04, 0x2f
        /*0032*/ 	.short	(.L_9 - .L_8)
	.align		4
.L_8:
        /*0034*/ 	.word	index@(_Z14intraBlockSortPimi)
        /*0038*/ 	.word	0x0000000d


	//----- nvinfo : EIATTR_FRAME_SIZE
	.align		4
.L_9:
        /*003c*/ 	.byte	0x04, 0x11
        /*003e*/ 	.short	(.L_11 - .L_10)
	.align		4
.L_10:
        /*0040*/ 	.word	index@(_Z14intraBlockSortPimi)
        /*0044*/ 	.word	0x00000000


	//----- nvinfo : EIATTR_MIN_STACK_SIZE
	.align		4
.L_11:
        /*0048*/ 	.byte	0x04, 0x12
        /*004a*/ 	.short	(.L_13 - .L_12)
	.align		4
.L_12:
        /*004c*/ 	.word	index@(_Z14intraBlockSortPimi)
        /*0050*/ 	.word	0x00000000


	//----- nvinfo : EIATTR_MIN_STACK_SIZE
	.align		4
.L_13:
        /*0054*/ 	.byte	0x04, 0x12
        /*0056*/ 	.short	(.L_15 - .L_14)
	.align		4
.L_14:
        /*0058*/ 	.word	index@(_Z13compareSwapV0Pimii)
        /*005c*/ 	.word	0x00000000


	//----- nvinfo : EIATTR_MIN_STACK_SIZE
	.align		4
.L_15:
        /*0060*/ 	.byte	0x04, 0x12
        /*0062*/ 	.short	(.L_17 - .L_16)
	.align		4
.L_16:
        /*0064*/ 	.word	index@(_Z15intraBlockMergePimii)
        /*0068*/ 	.word	0x00000000
.L_17:


//--------------------- .nv.compat                --------------------------
	.section	.nv.compat,"",@"SHT_CUDA_COMPAT_INFO"
	.align	4
        /*0000*/ 	.byte	0x02, 0x09, 0x00, 0x00, 0x02, 0x02, 0x01, 0x00, 0x02, 0x05, 0x05, 0x00, 0x03, 0x07, 0x01, 0x01
        /*0010*/ 	.byte	0x02, 0x03, 0x00, 0x00, 0x02, 0x06, 0x01, 0x00, 0x04, 0x0b, 0x08, 0x00, 0x09, 0x00, 0x00, 0x00
        /*0020*/ 	.byte	0x00, 0x00, 0x00, 0x00


//--------------------- .nv.info._Z14intraBlockSortPimi --------------------------
	.section	.nv.info._Z14intraBlockSortPimi,"",@"SHT_CUDA_INFO"
	.sectionflags	@""
	.align	4


	//----- nvinfo : EIATTR_CUDA_API_VERSION
	.align		4
        /*0000*/ 	.byte	0x04, 0x37
        /*0002*/ 	.short	(.L_19 - .L_18)
.L_18:
        /*0004*/ 	.word	0x00000082


	//----- nvinfo : EIATTR_KPARAM_INFO
	.align		4
.L_19:
        /*0008*/ 	.byte	0x04, 0x17
        /*000a*/ 	.short	(.L_21 - .L_20)
.L_20:
        /*000c*/ 	.word	0x00000000
        /*0010*/ 	.short	0x0002
        /*0012*/ 	.short	0x0010
        /*0014*/ 	.byte	0x00, 0xf0, 0x11, 0x00


	//----- nvinfo : EIATTR_KPARAM_INFO
	.align		4
.L_21:
        /*0018*/ 	.byte	0x04, 0x17
        /*001a*/ 	.short	(.L_23 - .L_22)
.L_22:
        /*001c*/ 	.word	0x00000000
        /*0020*/ 	.short	0x0001
        /*0022*/ 	.short	0x0008
        /*0024*/ 	.byte	0x00, 0xf0, 0x21, 0x00


	//----- nvinfo : EIATTR_KPARAM_INFO
	.align		4
.L_23:
        /*0028*/ 	.byte	0x04, 0x17
        /*002a*/ 	.short	(.L_25 - .L_24)
.L_24:
        /*002c*/ 	.word	0x00000000
        /*0030*/ 	.short	0x0000
        /*0032*/ 	.short	0x0000
        /*0034*/ 	.byte	0x00, 0xf5, 0x21, 0x00


	//----- nvinfo : EIATTR_SPARSE_MMA_MASK
	.align		4
.L_25:
        /*0038*/ 	.byte	0x03, 0x50
        /*003a*/ 	.short	0x0000


	//----- nvinfo : EIATTR_MAXREG_COUNT
	.align		4
        /*003c*/ 	.byte	0x03, 0x1b
        /*003e*/ 	.short	0x00ff


	//----- nvinfo : EIATTR_NUM_BARRIERS
	.align		4
        /*0040*/ 	.byte	0x02, 0x4c
        /*0042*/ 	.byte	0x01
	.zero		1


	//----- nvinfo : EIATTR_MERCURY_ISA_VERSION
	.align		4
        /*0044*/ 	.byte	0x03, 0x5f
        /*0046*/ 	.short	0x0101


	//----- nvinfo : EIATTR_VRC_CTA_INIT_COUNT
	.align		4
        /*0048*/ 	.byte	0x02, 0x4a
	.zero		1
	.zero		1


	//----- nvinfo : EIATTR_EXIT_INSTR_OFFSETS
	.align		4
        /*004c*/ 	.byte	0x04, 0x1c
        /*004e*/ 	.short	(.L_27 - .L_26)


	//   ....[0]....
.L_26:
        /*0050*/ 	.word	0x000000b0


	//   ....[1]....
        /*0054*/ 	.word	0x00000300


	//----- nvinfo : EIATTR_CRS_STACK_SIZE
	.align		4
.L_27:
        /*0058*/ 	.byte	0x04, 0x1e
        /*005a*/ 	.short	(.L_29 - .L_28)
.L_28:
        /*005c*/ 	.word	0x00000000


	//----- nvinfo : EIATTR_CBANK_PARAM_SIZE
	.align		4
.L_29:
        /*0060*/ 	.byte	0x03, 0x19
        /*0062*/ 	.short	0x0014


	//----- nvinfo : EIATTR_PARAM_CBANK
	.align		4
        /*0064*/ 	.byte	0x04, 0x0a
        /*0066*/ 	.short	(.L_31 - .L_30)
	.align		4
.L_30:
        /*0068*/ 	.word	index@(.nv.constant0._Z14intraBlockSortPimi)
        /*006c*/ 	.short	0x0380
        /*006e*/ 	.short	0x0014


	//----- nvinfo : EIATTR_SW_WAR
	.align		4
.L_31:
        /*0070*/ 	.byte	0x04, 0x36
        /*0072*/ 	.short	(.L_33 - .L_32)
.L_32:
        /*0074*/ 	.word	0x00000008
.L_33:


//--------------------- .nv.info._Z13compareSwapV0Pimii --------------------------
	.section	.nv.info._Z13compareSwapV0Pimii,"",@"SHT_CUDA_INFO"
	.sectionflags	@""
	.align	4


	//----- nvinfo : EIATTR_CUDA_API_VERSION
	.align		4
        /*0000*/ 	.byte	0x04, 0x37
        /*0002*/ 	.short	(.L_35 - .L_34)
.L_34:
        /*0004*/ 	.word	0x00000082


	//----- nvinfo : EIATTR_KPARAM_INFO
	.align		4
.L_35:
        /*0008*/ 	.byte	0x04, 0x17
        /*000a*/ 	.short	(.L_37 - .L_36)
.L_36:
        /*000c*/ 	.word	0x00000000
        /*0010*/ 	.short	0x0003
        /*0012*/ 	.short	0x0014
        /*0014*/ 	.byte	0x00, 0xf0, 0x11, 0x00


	//----- nvinfo : EIATTR_KPARAM_INFO
	.align		4
.L_37:
        /*0018*/ 	.byte	0x04, 0x17
        /*001a*/ 	.short	(.L_39 - .L_38)
.L_38:
        /*001c*/ 	.word	0x00000000
        /*0020*/ 	.short	0x0002
        /*0022*/ 	.short	0x0010
        /*0024*/ 	.byte	0x00, 0xf0, 0x11, 0x00


	//----- nvinfo : EIATTR_KPARAM_INFO
	.align		4
.L_39:
        /*0028*/ 	.byte	0x04, 0x17
        /*002a*/ 	.short	(.L_41 - .L_40)
.L_40:
        /*002c*/ 	.word	0x00000000
        /*0030*/ 	.short	0x0001
        /*0032*/ 	.short	0x0008
        /*0034*/ 	.byte	0x00, 0xf0, 0x21, 0x00


	//----- nvinfo : EIATTR_KPARAM_INFO
	.align		4
.L_41:
        /*0038*/ 	.byte	0x04, 0x17
        /*003a*/ 	.short	(.L_43 - .L_42)
.L_42:
        /*003c*/ 	.word	0x00000000
        /*0040*/ 	.short	0x0000
        /*0042*/ 	.short	0x0000
        /*0044*/ 	.byte	0x00, 0xf5, 0x21, 0x00


	//----- nvinfo : EIATTR_SPARSE_MMA_MASK
	.align		4
.L_43:
        /*0048*/ 	.byte	0x03, 0x50
        /*004a*/ 	.short	0x0000


	//----- nvinfo : EIATTR_MAXREG_COUNT
	.align		4
        /*004c*/ 	.byte	0x03, 0x1b
        /*004e*/ 	.short	0x00ff


	//----- nvinfo : EIATTR_MERCURY_ISA_VERSION
	.align		4
        /*0050*/ 	.byte	0x03, 0x5f
        /*0052*/ 	.short	0x0101


	//----- nvinfo : EIATTR_VRC_CTA_INIT_COUNT
	.align		4
        /*0054*/ 	.byte	0x02, 0x4a
	.zero		1
	.zero		1


	//----- nvinfo : EIATTR_EXIT_INSTR_OFFSETS
	.align		4
        /*0058*/ 	.byte	0x04, 0x1c
        /*005a*/ 	.short	(.L_45 - .L_44)


	//   ....[0]....
.L_44:
        /*005c*/ 	.word	0x000000c0


	//   ....[1]....
        /*0060*/ 	.word	0x000001b0


	//   ....[2]....
        /*0064*/ 	.word	0x000001e0


	//----- nvinfo : EIATTR_CBANK_PARAM_SIZE
	.align		4
.L_45:
        /*0068*/ 	.byte	0x03, 0x19
        /*006a*/ 	.short	0x0018


	//----- nvinfo : EIATTR_PARAM_CBANK
	.align		4
        /*006c*/ 	.byte	0x04, 0x0a
        /*006e*/ 	.short	(.L_47 - .L_46)
	.align		4
.L_46:
        /*0070*/ 	.word	index@(.nv.constant0._Z13compareSwapV0Pimii)
        /*0074*/ 	.short	0x0380
        /*0076*/ 	.short	0x0018


	//----- nvinfo : EIATTR_SW_WAR
	.align		4
.L_47:
        /*0078*/ 	.byte	0x04, 0x36
        /*007a*/ 	.short	(.L_49 - .L_48)
.L_48:
        /*007c*/ 	.word	0x00000008
.L_49:


//--------------------- .nv.info._Z15intraBlockMergePimii --------------------------
	.section	.nv.info._Z15intraBlockMergePimii,"",@"SHT_CUDA_INFO"
	.sectionflags	@""
	.align	4


	//----- nvinfo : EIATTR_CUDA_API_VERSION
	.align		4
        /*0000*/ 	.byte	0x04, 0x37
        /*0002*/ 	.short	(.L_51 - .L_50)
.L_50:
        /*0004*/ 	.word	0x00000082


	//----- nvinfo : EIATTR_KPARAM_INFO
	.align		4
.L_51:
        /*0008*/ 	.byte	0x04, 0x17
        /*000a*/ 	.short	(.L_53 - .L_52)
.L_52:
        /*000c*/ 	.word	0x00000000
        /*0010*/ 	.short	0x0003
        /*0012*/ 	.short	0x0014
        /*0014*/ 	.byte	0x00, 0xf0, 0x11, 0x00


	//----- nvinfo : EIATTR_KPARAM_INFO
	.align		4
.L_53:
        /*0018*/ 	.byte	0x04, 0x17
        /*001a*/ 	.short	(.L_55 - .L_54)
.L_54:
        /*001c*/ 	.word	0x00000000
        /*0020*/ 	.short	0x0002
        /*0022*/ 	.short	0x0010
        /*0024*/ 	.byte	0x00, 0xf0, 0x11, 0x00


	//----- nvinfo : EIATTR_KPARAM_INFO
	.align		4
.L_55:
        /*0028*/ 	.byte	0x04, 0x17
        /*002a*/ 	.short	(.L_57 - .L_56)
.L_56:
        /*002c*/ 	.word	0x00000000
        /*0030*/ 	.short	0x0001
        /*0032*/ 	.short	0x0008
        /*0034*/ 	.byte	0x00, 0xf0, 0x21, 0x00


	//----- nvinfo : EIATTR_KPARAM_INFO
	.align		4
.L_57:
        /*0038*/ 	.byte	0x04, 0x17
        /*003a*/ 	.short	(.L_59 - .L_58)
.L_58:
        /*003c*/ 	.word	0x00000000
        /*0040*/ 	.short	0x0000
        /*0042*/ 	.short	0x0000
        /*0044*/ 	.byte	0x00, 0xf5, 0x21, 0x00


	//----- nvinfo : EIATTR_SPARSE_MMA_MASK
	.align		4
.L_59:
        /*0048*/ 	.byte	0x03, 0x50
        /*004a*/ 	.short	0x0000


	//----- nvinfo : EIATTR_MAXREG_COUNT
	.align		4
        /*004c*/ 	.byte	0x03, 0x1b
        /*004e*/ 	.short	0x00ff


	//----- nvinfo : EIATTR_NUM_BARRIERS
	.align		4
        /*0050*/ 	.byte	0x02, 0x4c
        /*0052*/ 	.byte	0x01
	.zero		1


	//----- nvinfo : EIATTR_MERCURY_ISA_VERSION
	.align		4
        /*0054*/ 	.byte	0x03, 0x5f
        /*0056*/ 	.short	0x0101


	//----- nvinfo : EIATTR_VRC_CTA_INIT_COUNT
	.align		4
        /*0058*/ 	.byte	0x02, 0x4a
	.zero		1
	.zero		1


	//----- nvinfo : EIATTR_EXIT_INSTR_OFFSETS
	.align		4
        /*005c*/ 	.byte	0x04, 0x1c
        /*005e*/ 	.short	(.L_61 - .L_60)


	//   ....[0]....
.L_60:
        /*0060*/ 	.word	0x000000a0


	//   ....[1]....
        /*0064*/ 	.word	0x000000d0


	//   ....[2]....
        /*0068*/ 	.word	0x00000280


	//----- nvinfo : EIATTR_CRS_STACK_SIZE
	.align		4
.L_61:
        /*006c*/ 	.byte	0x04, 0x1e
        /*006e*/ 	.short	(.L_63 - .L_62)
.L_62:
        /*0070*/ 	.word	0x00000000


	//----- nvinfo : EIATTR_CBANK_PARAM_SIZE
	.align		4
.L_63:
        /*0074*/ 	.byte	0x03, 0x19
        /*0076*/ 	.short	0x0018


	//----- nvinfo : EIATTR_PARAM_CBANK
	.align		4
        /*0078*/ 	.byte	0x04, 0x0a
        /*007a*/ 	.short	(.L_65 - .L_64)
	.align		4
.L_64:
        /*007c*/ 	.word	index@(.nv.constant0._Z15intraBlockMergePimii)
        /*0080*/ 	.short	0x0380
        /*0082*/ 	.short	0x0018


	//----- nvinfo : EIATTR_SW_WAR
	.align		4
.L_65:
        /*0084*/ 	.byte	0x04, 0x36
        /*0086*/ 	.short	(.L_67 - .L_66)
.L_66:
        /*0088*/ 	.word	0x00000008
.L_67:


//--------------------- .nv.callgraph             --------------------------
	.section	.nv.callgraph,"",@"SHT_CUDA_CALLGRAPH"
	.align	4
	.sectionentsize	8
	.align		4
        /*0000*/ 	.word	0x00000000
	.align		4
        /*0004*/ 	.word	0xffffffff
	.align		4
        /*0008*/ 	.word	0x00000000
	.align		4
        /*000c*/ 	.word	0xfffffffe
	.align		4
        /*0010*/ 	.word	0x00000000
	.align		4
        /*0014*/ 	.word	0xfffffffd
	.align		4
        /*0018*/ 	.word	0x00000000
	.align		4
        /*001c*/ 	.word	0xfffffffc


//--------------------- .text._Z14intraBlockSortPimi --------------------------
	.section	.text._Z14intraBlockSortPimi,"ax",@progbits
	.align	128
        .global         _Z14intraBlockSortPimi
        .type           _Z14intraBlockSortPimi,@function
        .size           _Z14intraBlockSortPimi,(.L_x_11 - _Z14intraBlockSortPimi)
        .other          _Z14intraBlockSortPimi,@"STO_CUDA_ENTRY STV_DEFAULT"
_Z14intraBlockSortPimi:
.text._Z14intraBlockSortPimi:
[----:B------:R-:W-:Y:S01]  /*0000*/  LDC R1, c[0x0][0x37c] ;  /* 0x0000df00ff017b82 */ /* 0x000fe20000000800 */
[----:B------:R-:W0:Y:S07]  /*0010*/  S2R R0, SR_TID.X ;  /* 0x0000000000007919 */ /* 0x000e2e0000002100 */
[----:B------:R-:W0:Y:S01]  /*0020*/  S2UR UR4, SR_CTAID.X ;  /* 0x00000000000479c3 */ /* 0x000e220000002500 */
[----:B------:R-:W1:Y:S07]  /*0030*/  LDCU.64 UR6, c[0x0][0x388] ;  /* 0x00007100ff0677ac */ /* 0x000e6e0008000a00 */
[----:B------:R-:W0:Y:S08]  /*0040*/  LDC R3, c[0x0][0x360] ;  /* 0x0000d800ff037b82 */ /* 0x000e300000000800 */
[----:B------:R-:W2:Y:S01]  /*0050*/  LDC R2, c[0x0][0x390] ;  /* 0x0000e400ff027b82 */ /* 0x000ea20000000800 */
[----:B0-----:R-:W-:-:S05]  /*0060*/  IMAD R0, R3, UR4, R0 ;  /* 0x0000000403007c24 */ /* 0x001fca000f8e0200 */
[----:B-1----:R-:W-:Y:S02]  /*0070*/  ISETP.GE.U32.AND P1, PT, R0, UR6, PT ;  /* 0x0000000600007c0c */ /* 0x002fe4000bf26070 */
[----:B------:R-:W-:Y:S02]  /*0080*/  SHF.R.S32.HI R3, RZ, 0x1f, R0 ;  /* 0x0000001fff037819 */ /* 0x000fe40000011400 */
[----:B--2---:R-:W-:-:S04]  /*0090*/  ISETP.GE.AND P0, PT, R2, 0x1, PT ;  /* 0x000000010200780c */ /* 0x004fc80003f06270 */
[----:B------:R-:W-:-:S13]  /*00a0*/  ISETP.GE.U32.OR.EX P0, PT, R3, UR7, !P0, P1 ;  /* 0x0000000703007c0c */ /* 0x000fda000c706510 */
[----:B------:R-:W-:Y:S05]  /*00b0*/  @P0 EXIT ;  /* 0x000000000000094d */ /* 0x000fea0003800000 */
[----:B------:R-:W0:Y:S01]  /*00c0*/  LDCU.64 UR4, c[0x0][0x380] ;  /* 0x00007000ff0477ac */ /* 0x000e220008000a00 */
[----:B------:R-:W-:Y:S01]  /*00d0*/  LOP3.LUT R10, RZ, R0, RZ, 0x33, !PT ;  /* 0x00000000ff0a7212 */ /* 0x000fe200078e33ff */
[----:B------:R-:W1:Y:S01]  /*00e0*/  LDCU.64 UR8, c[0x0][0x358] ;  /* 0x00006b00ff0877ac */ /* 0x000e620008000a00 */
[----:B0-----:R-:W-:Y:S01]  /*00f0*/  LEA R2, P0, R0, UR4, 0x2 ;  /* 0x0000000400027c11 */ /* 0x001fe2000f8010ff */
[----:B------:R-:W-:-:S03]  /*0100*/  UMOV UR4, 0x1 ;  /* 0x0000000100047882 */ /* 0x000fc60000000000 */
[----:B-1----:R-:W-:-:S09]  /*0110*/  LEA.HI.X R3, R0, UR5, R3, 0x2, P0 ;  /* 0x0000000500037c11 */ /* 0x002fd200080f1403 */
.L_x_4:
[----:B------:R-:W-:-:S04]  /*0120*/  UIADD3 UR6, UPT, UPT, UR4, -0x1, URZ ;  /* 0xffffffff04067890 */ /* 0x000fc8000fffe0ff */
[----:B------:R-:W-:-:S09]  /*0130*/  UISETP.NE.AND UP0, UPT, UR6, 0x1f, UPT ;  /* 0x0000001f0600788c */ /* 0x000fd2000bf05270 */
[----:B01----:R-:W-:Y:S05]  /*0140*/  BRA.U !UP0, `(.L_x_0) ;  /* 0x0000000108587547 */ /* 0x003fea000b800000 */
[----:B------:R-:W0:Y:S01]  /*0150*/  LDC.64 R4, c[0x0][0x380] ;  /* 0x0000e000ff047b82 */ /* 0x000e220000000a00 */
[----:B------:R-:W-:Y:S01]  /*0160*/  SHF.R.U32.HI R6, RZ, UR4, R10 ;  /* 0x00000004ff067c19 */ /* 0x000fe2000801160a */
[----:B------:R-:W-:Y:S02]  /*0170*/  UMOV UR5, 0x1 ;  /* 0x0000000100057882 */ /* 0x000fe40000000000 */
[----:B------:R-:W-:Y:S01]  /*0180*/  USHF.L.U32 UR5, UR5, UR6, URZ ;  /* 0x0000000605057299 */ /* 0x000fe200080006ff */
[----:B------:R-:W-:-:S04]  /*0190*/  LOP3.LUT R6, R6, 0x1, RZ, 0xc0, !PT ;  /* 0x0000000106067812 */ /* 0x000fc800078ec0ff */
[----:B------:R-:W-:-:S13]  /*01a0*/  ISETP.NE.U32.AND P0, PT, R6, 0x1, PT ;  /* 0x000000010600780c */ /* 0x000fda0003f05070 */
.L_x_3:
[----:B-1----:R-:W-:Y:S01]  /*01b0*/  LOP3.LUT R7, R0, UR5, RZ, 0x3c, !PT ;  /* 0x0000000500077c12 */ /* 0x002fe2000f8e3cff */
[----:B------:R-:W-:Y:S03]  /*01c0*/  BSSY.RECONVERGENT B0, `(.L_x_1) ;  /* 0x0000009000007945 */ /* 0x000fe60003800200 */
[----:B------:R-:W-:-:S13]  /*01d0*/  ISETP.GT.AND P1, PT, R7, R0, PT ;  /* 0x000000000700720c */ /* 0x000fda0003f24270 */
[----:B------:R-:W-:Y:S05]  /*01e0*/  @!P1 BRA `(.L_x_2) ;  /* 0x0000000000189947 */ /* 0x000fea0003800000 */
[----:B0-----:R-:W-:Y:S01]  /*01f0*/  IMAD.WIDE R6, R7, 0x4, R4 ;  /* 0x0000000407067825 */ /* 0x001fe200078e0204 */
[----:B------:R-:W2:Y:S04]  /*0200*/  LDG.E R9, desc[UR8][R2.64] ;  /* 0x0000000802097981 */ /* 0x000ea8000c1e1900 */
[----:B------:R-:W2:Y:S02]  /*0210*/  LDG.E R8, desc[UR8][R6.64] ;  /* 0x0000000806087981 */ /* 0x000ea4000c1e1900 */
[----:B--2---:R-:W-:-:S13]  /*0220*/  ISETP.LE.XOR P1, PT, R9, R8, !P0 ;  /* 0x000000080900720c */ /* 0x004fda0004723a70 */
[----:B------:R1:W-:Y:S04]  /*0230*/  @P1 STG.E desc[UR8][R2.64], R8 ;  /* 0x0000000802001986 */ /* 0x0003e8000c101908 */
[----:B------:R1:W-:Y:S02]  /*0240*/  @P1 STG.E desc[UR8][R6.64], R9 ;  /* 0x0000000906001986 */ /* 0x0003e4000c101908 */
.L_x_2:
[----:B------:R-:W-:Y:S05]  /*0250*/  BSYNC.RECONVERGENT B0 ;  /* 0x0000000000007941 */ /* 0x000fea0003800200 */
.L_x_1:
[----:B------:R-:W-:Y:S01]  /*0260*/  BAR.SYNC.DEFER_BLOCKING 0x0 ;  /* 0x0000000000007b1d */ /* 0x000fe20000010000 */
[----:B------:R-:W-:Y:S02]  /*0270*/  UISETP.GT.U32.AND UP0, UPT, UR5, 0x1, UPT ;  /* 0x000000010500788c */ /* 0x000fe4000bf04070 */
[----:B------:R-:W-:-:S07]  /*0280*/  USHF.R.U32.HI UR6, URZ, 0x1, UR5 ;  /* 0x00000001ff067899 */ /* 0x000fce0008011605 */
[----:B------:R-:W-:Y:S01]  /*0290*/  UMOV UR5, UR6 ;  /* 0x0000000600057c82 */ /* 0x000fe20008000000 */
[----:B------:R-:W-:Y:S05]  /*02a0*/  BRA.U UP0, `(.L_x_3) ;  /* 0xfffffffd00c07547 */ /* 0x000fea000b83ffff */
.L_x_0:
[----:B------:R-:W2:Y:S01]  /*02b0*/  LDCU UR6, c[0x0][0x390] ;  /* 0x00007200ff0677ac */ /* 0x000ea20008000800 */
[----:B------:R-:W-:Y:S02]  /*02c0*/  UIADD3 UR5, UPT, UPT, UR4, 0x1, URZ ;  /* 0x0000000104057890 */ /* 0x000fe4000fffe0ff */
[----:B--2---:R-:W-:-:S05]  /*02d0*/  UISETP.NE.AND UP0, UPT, UR4, UR6, UPT ;  /* 0x000000060400728c */ /* 0x004fca000bf05270 */
[----:B------:R-:W-:-:S04]  /*02e0*/  UMOV UR4, UR5 ;  /* 0x0000000500047c82 */ /* 0x000fc80008000000 */
[----:B------:R-:W-:Y:S05]  /*02f0*/  BRA.U UP0, `(.L_x_4) ;  /* 0xfffffffd00887547 */ /* 0x000fea000b83ffff */
[----:B------:R-:W-:Y:S05]  /*0300*/  EXIT ;  /* 0x000000000000794d */ /* 0x000fea0003800000 */
.L_x_5:
[----:B------:R-:W-:-:S00]  /*0310*/  BRA `(.L_x_5) ;  /* 0xfffffffc00fc7947 */ /* 0x000fc0000383ffff */
[----:B------:R-:W-:-:S00]  /*0320*/  NOP ;  /* 0x0000000000007918 */ /* 0x000fc00000000000 */
        /* <DEDUP_REMOVED lines=13> */
.L_x_11:


//--------------------- .text._Z13compareSwapV0Pimii --------------------------
	.section	.text._Z13compareSwapV0Pimii,"ax",@progbits
	.align	128
        .global         _Z13compareSwapV0Pimii
        .type           _Z13compareSwapV0Pimii,@function
        .size           _Z13compareSwapV0Pimii,(.L_x_12 - _Z13compareSwapV0Pimii)
        .other          _Z13compareSwapV0Pimii,@"STO_CUDA_ENTRY STV_DEFAULT"
_Z13compareSwapV0Pimii:
.text._Z13compareSwapV0Pimii:
[----:B------:R-:W-:Y:S01]  /*0000*/  LDC R1, c[0x0][0x37c] ;  /* 0x0000df00ff017b82 */ /* 0x000fe20000000800 */
[----:B------:R-:W0:Y:S07]  /*0010*/  S2R R0, SR_TID.X ;  /* 0x0000000000007919 */ /* 0x000e2e0000002100 */
[----:B------:R-:W0:Y:S01]  /*0020*/  S2UR UR4, SR_CTAID.X ;  /* 0x00000000000479c3 */ /* 0x000e220000002500 */
[----:B------:R-:W1:Y:S01]  /*0030*/  LDCU UR5, c[0x0][0x394] ;  /* 0x00007280ff0577ac */ /* 0x000e620008000800 */
[----:B------:R-:W2:Y:S06]  /*0040*/  LDCU.64 UR6, c[0x0][0x388] ;  /* 0x00007100ff0677ac */ /* 0x000eac0008000a00 */
[----:B------:R-:W0:Y:S02]  /*0050*/  LDC R3, c[0x0][0x360] ;  /* 0x0000d800ff037b82 */ /* 0x000e240000000800 */
[----:B0-----:R-:W-:-:S05]  /*0060*/  IMAD R0, R3, UR4, R0 ;  /* 0x0000000403007c24 */ /* 0x001fca000f8e0200 */
[C---:B-1----:R-:W-:Y:S02]  /*0070*/  LOP3.LUT R3, R0.reuse, UR5, RZ, 0x3c, !PT ;  /* 0x0000000500037c12 */ /* 0x042fe4000f8e3cff */
[----:B--2---:R-:W-:Y:S02]  /*0080*/  ISETP.GE.U32.AND P1, PT, R0, UR6, PT ;  /* 0x0000000600007c0c */ /* 0x004fe4000bf26070 */
[----:B------:R-:W-:Y:S02]  /*0090*/  SHF.R.S32.HI R7, RZ, 0x1f, R0 ;  /* 0x0000001fff077819 */ /* 0x000fe40000011400 */
[----:B------:R-:W-:-:S04]  /*00a0*/  ISETP.GT.AND P0, PT, R3, R0, PT ;  /* 0x000000000300720c */ /* 0x000fc80003f04270 */
[----:B------:R-:W-:-:S13]  /*00b0*/  ISETP.GE.U32.OR.EX P0, PT, R7, UR7, !P0, P1 ;  /* 0x0000000707007c0c */ /* 0x000fda000c706510 */
[----:B------:R-:W-:Y:S05]  /*00c0*/  @P0 EXIT ;  /* 0x000000000000094d */ /* 0x000fea0003800000 */
[----:B------:R-:W0:Y:S01]  /*00d0*/  LDC.64 R4, c[0x0][0x380] ;  /* 0x0000e000ff047b82 */ /* 0x000e220000000a00 */
[----:B------:R-:W1:Y:S01]  /*00e0*/  LDCU.64 UR6, c[0x0][0x380] ;  /* 0x00007000ff0677ac */ /* 0x000e620008000a00 */
[----:B------:R-:W2:Y:S01]  /*00f0*/  LDCU.64 UR4, c[0x0][0x358] ;  /* 0x00006b00ff0477ac */ /* 0x000ea20008000a00 */
[C---:B-1----:R-:W-:Y:S01]  /*0100*/  LEA R2, P0, R0.reuse, UR6, 0x2 ;  /* 0x0000000600027c11 */ /* 0x042fe2000f8010ff */
[----:B------:R-:W1:Y:S01]  /*0110*/  LDCU UR6, c[0x0][0x390] ;  /* 0x00007200ff0677ac */ /* 0x000e620008000800 */
[----:B0-----:R-:W-:Y:S02]  /*0120*/  IMAD.WIDE R4, R3, 0x4, R4 ;  /* 0x0000000403047825 */ /* 0x001fe400078e0204 */
[----:B------:R-:W-:-:S03]  /*0130*/  LEA.HI.X R3, R0, UR7, R7, 0x2, P0 ;  /* 0x0000000700037c11 */ /* 0x000fc600080f1407 */
[----:B--2---:R-:W2:Y:S04]  /*0140*/  LDG.E R6, desc[UR4][R4.64] ;  /* 0x0000000404067981 */ /* 0x004ea8000c1e1900 */
[----:B------:R-:W2:Y:S01]  /*0150*/  LDG.E R7, desc[UR4][R2.64] ;  /* 0x0000000402077981 */ /* 0x000ea2000c1e1900 */
[----:B------:R-:W-:-:S04]  /*0160*/  LOP3.LUT R0, RZ, R0, RZ, 0x33, !PT ;  /* 0x00000000ff007212 */ /* 0x000fc800078e33ff */
[----:B-1----:R-:W-:-:S04]  /*0170*/  SHF.R.U32.HI R0, RZ, UR6, R0 ;  /* 0x00000006ff007c19 */ /* 0x002fc80008011600 */
[----:B------:R-:W-:-:S04]  /*0180*/  LOP3.LUT R0, R0, 0x1, RZ, 0xc0, !PT ;  /* 0x0000000100007812 */ /* 0x000fc800078ec0ff */
[----:B------:R-:W-:-:S04]  /*0190*/  ISETP.NE.U32.AND P0, PT, R0, 0x1, PT ;  /* 0x000000010000780c */ /* 0x000fc80003f05070 */
[----:B--2---:R-:W-:-:S13]  /*01a0*/  ISETP.LE.XOR P0, PT, R7, R6, !P0 ;  /* 0x000000060700720c */ /* 0x004fda0004703a70 */
[----:B------:R-:W-:Y:S05]  /*01b0*/  @!P0 EXIT ;  /* 0x000000000000894d */ /* 0x000fea0003800000 */
[----:B------:R-:W-:Y:S04]  /*01c0*/  STG.E desc[UR4][R2.64], R6 ;  /* 0x0000000602007986 */ /* 0x000fe8000c101904 */
[----:B------:R-:W-:Y:S01]  /*01d0*/  STG.E desc[UR4][R4.64], R7 ;  /* 0x0000000704007986 */ /* 0x000fe2000c101904 */
[----:B------:R-:W-:Y:S05]  /*01e0*/  EXIT ;  /* 0x000000000000794d */ /* 0x000fea0003800000 */
.L_x_6:
        /* <DEDUP_REMOVED lines=9> */
.L_x_12:


//--------------------- .text._Z15intraBlockMergePimii --------------------------
	.section	.text._Z15intraBlockMergePimii,"ax",@progbits
	.align	128
        .global         _Z15intraBlockMergePimii
        .type           _Z15intraBlockMergePimii,@function
        .size           _Z15intraBlockMergePimii,(.L_x_13 - _Z15intraBlockMergePimii)
        .other          _Z15intraBlockMergePimii,@"STO_CUDA_ENTRY STV_DEFAULT"
_Z15intraBlockMergePimii:
.text._Z15intraBlockMergePimii:
[----:B------:R-:W-:Y:S01]  /*0000*/  LDC R1, c[0x0][0x37c] ;  /* 0x0000df00ff017b82 */ /* 0x000fe20000000800 */
[----:B------:R-:W0:Y:S07]  /*0010*/  S2R R0, SR_TID.X ;  /* 0x0000000000007919 */ /* 0x000e2e0000002100 */
[----:B------:R-:W0:Y:S01]  /*0020*/  S2UR UR4, SR_CTAID.X ;  /* 0x00000000000479c3 */ /* 0x000e220000002500 */
[----:B------:R-:W1:Y:S07]  /*0030*/  LDCU.64 UR6, c[0x0][0x388] ;  /* 0x00007100ff0677ac */ /* 0x000e6e0008000a00 */
[----:B------:R-:W0:Y:S02]  /*0040*/  LDC R3, c[0x0][0x360] ;  /* 0x0000d800ff037b82 */ /* 0x000e240000000800 */
[----:B0-----:R-:W-:Y:S01]  /*0050*/  IMAD R0, R3, UR4, R0 ;  /* 0x0000000403007c24 */ /* 0x001fe2000f8e0200 */
[----:B------:R-:W0:Y:S04]  /*0060*/  LDCU UR4, c[0x0][0x394] ;  /* 0x00007280ff0477ac */ /* 0x000e280008000800 */
[----:B-1----:R-:W-:-:S02]  /*0070*/  ISETP.GE.U32.AND P0, PT, R0, UR6, PT ;  /* 0x0000000600007c0c */ /* 0x002fc4000bf06070 */
[----:B------:R-:W-:-:S04]  /*0080*/  SHF.R.S32.HI R3, RZ, 0x1f, R0 ;  /* 0x0000001fff037819 */ /* 0x000fc80000011400 */
[----:B------:R-:W-:-:S13]  /*0090*/  ISETP.GE.U32.AND.EX P0, PT, R3, UR7, PT, P0 ;  /* 0x0000000703007c0c */ /* 0x000fda000bf06100 */
[----:B0-----:R-:W-:Y:S05]  /*00a0*/  @P0 EXIT ;  /* 0x000000000000094d */ /* 0x001fea0003800000 */
[----:B------:R-:W0:Y:S02]  /*00b0*/  LDC R2, c[0x0][0x394] ;  /* 0x0000e500ff027b82 */ /* 0x000e240000000800 */
[----:B0-----:R-:W-:-:S13]  /*00c0*/  ISETP.GE.AND P0, PT, R2, 0x1, PT ;  /* 0x000000010200780c */ /* 0x001fda0003f06270 */
[----:B------:R-:W-:Y:S05]  /*00d0*/  @!P0 EXIT ;  /* 0x000000000000894d */ /* 0x000fea0003800000 */
[----:B------:R-:W0:Y:S01]  /*00e0*/  LDCU UR5, c[0x0][0x390] ;  /* 0x00007200ff0577ac */ /* 0x000e220008000800 */
[----:B------:R-:W1:Y:S01]  /*00f0*/  LDC.64 R4, c[0x0][0x380] ;  /* 0x0000e000ff047b82 */ /* 0x000e620000000a00 */
[----:B------:R-:W-:Y:S01]  /*0100*/  LOP3.LUT R2, RZ, R0, RZ, 0x33, !PT ;  /* 0x00000000ff027212 */ /* 0x000fe200078e33ff */
[----:B------:R-:W2:Y:S01]  /*0110*/  LDCU.64 UR8, c[0x0][0x380] ;  /* 0x00007000ff0877ac */ /* 0x000ea20008000a00 */
[----:B------:R-:W3:Y:S02]  /*0120*/  LDCU.64 UR6, c[0x0][0x358] ;  /* 0x00006b00ff0677ac */ /* 0x000ee40008000a00 */
[----:B0-----:R-:W-:-:S04]  /*0130*/  SHF.R.U32.HI R2, RZ, UR5, R2 ;  /* 0x00000005ff027c19 */ /* 0x001fc80008011602 */
[----:B------:R-:W-:-:S04]  /*0140*/  LOP3.LUT R2, R2, 0x1, RZ, 0xc0, !PT ;  /* 0x0000000102027812 */ /* 0x000fc800078ec0ff */
[----:B------:R-:W-:Y:S02]  /*0150*/  ISETP.NE.U32.AND P0, PT, R2, 0x1, PT ;  /* 0x000000010200780c */ /* 0x000fe40003f05070 */
[----:B--2---:R-:W-:-:S04]  /*0160*/  LEA R2, P1, R0, UR8, 0x2 ;  /* 0x0000000800027c11 */ /* 0x004fc8000f8210ff */
[----:B---3--:R-:W-:-:S09]  /*0170*/  LEA.HI.X R3, R0, UR9, R3, 0x2, P1 ;  /* 0x0000000900037c11 */ /* 0x008fd200088f1403 */
.L_x_9:
[----:B0-----:R-:W-:Y:S01]  /*0180*/  LOP3.LUT R7, R0, UR4, RZ, 0x3c, !PT ;  /* 0x0000000400077c12 */ /* 0x001fe2000f8e3cff */
[----:B------:R-:W-:Y:S03]  /*0190*/  BSSY.RECONVERGENT B0, `(.L_x_7) ;  /* 0x0000009000007945 */ /* 0x000fe60003800200 */
[----:B------:R-:W-:-:S13]  /*01a0*/  ISETP.GT.AND P1, PT, R7, R0, PT ;  /* 0x000000000700720c */ /* 0x000fda0003f24270 */
[----:B------:R-:W-:Y:S05]  /*01b0*/  @!P1 BRA `(.L_x_8) ;  /* 0x0000000000189947 */ /* 0x000fea0003800000 */
[----:B-1----:R-:W-:Y:S01]  /*01c0*/  IMAD.WIDE R6, R7, 0x4, R4 ;  /* 0x0000000407067825 */ /* 0x002fe200078e0204 */
[----:B------:R-:W2:Y:S04]  /*01d0*/  LDG.E R9, desc[UR6][R2.64] ;  /* 0x0000000602097981 */ /* 0x000ea8000c1e1900 */
[----:B------:R-:W2:Y:S02]  /*01e0*/  LDG.E R8, desc[UR6][R6.64] ;  /* 0x0000000606087981 */ /* 0x000ea4000c1e1900 */
[----:B--2---:R-:W-:-:S13]  /*01f0*/  ISETP.LE.XOR P1, PT, R9, R8, !P0 ;  /* 0x000000080900720c */ /* 0x004fda0004723a70 */
[----:B------:R0:W-:Y:S04]  /*0200*/  @P1 STG.E desc[UR6][R2.64], R8 ;  /* 0x0000000802001986 */ /* 0x0001e8000c101906 */
[----:B------:R0:W-:Y:S02]  /*0210*/  @P1 STG.E desc[UR6][R6.64], R9 ;  /* 0x0000000906001986 */ /* 0x0001e4000c101906 */
.L_x_8:
[----:B------:R-:W-:Y:S05]  /*0220*/  BSYNC.RECONVERGENT B0 ;  /* 0x0000000000007941 */ /* 0x000fea0003800200 */
.L_x_7:
[----:B------:R-:W-:Y:S01]  /*0230*/  BAR.SYNC.DEFER_BLOCKING 0x0 ;  /* 0x0000000000007b1d */ /* 0x000fe20000010000 */
[----:B------:R-:W-:Y:S02]  /*0240*/  UISETP.GT.U32.AND UP0, UPT, UR4, 0x1, UPT ;  /* 0x000000010400788c */ /* 0x000fe4000bf04070 */
[----:B------:R-:W-:-:S07]  /*0250*/  USHF.R.U32.HI UR5, URZ, 0x1, UR4 ;  /* 0x00000001ff057899 */ /* 0x000fce0008011604 */
[----:B------:R-:W-:Y:S01]  /*0260*/  UMOV UR4, UR5 ;  /* 0x0000000500047c82 */ /* 0x000fe20008000000 */
[----:B------:R-:W-:Y:S05]  /*0270*/  BRA.U UP0, `(.L_x_9) ;  /* 0xfffffffd00c07547 */ /* 0x000fea000b83ffff */
[----:B------:R-:W-:Y:S05]  /*0280*/  EXIT ;  /* 0x000000000000794d */ /* 0x000fea0003800000 */
.L_x_10:
        /* <DEDUP_REMOVED lines=15> */
.L_x_13:


//--------------------- .nv.shared.reserved.0     --------------------------
	.section	.nv.shared.reserved.0,"aw",@nobits
	.weak		__nv_reservedSMEM_offset_0_alias
	.size		__nv_reservedSMEM_offset_0_alias, 0, 64
	.other		__nv_reservedSMEM_offset_0_alias,@"STO_CUDA_RESERVED_SHARED STV_DEFAULT"
__nv_reservedSMEM_offset_0_alias:
	.zero		0
	.zero		64


//--------------------- .nv.constant0._Z14intraBlockSortPimi --------------------------
	.section	.nv.constant0._Z14intraBlockSortPimi,"a",@progbits
	.sectionflags	@""
	.align	4
.nv.constant0._Z14intraBlockSortPimi:
	.zero		916


//--------------------- .nv.constant0._Z13compareSwapV0Pimii --------------------------
	.section	.nv.constant0._Z13compareSwapV0Pimii,"a",@progbits
	.sectionflags	@""
	.align	4
.nv.constant0._Z13compareSwapV0Pimii:
	.zero		920


//--------------------- .nv.constant0._Z15intraBlockMergePimii --------------------------
	.section	.nv.constant0._Z15intraBlockMergePimii,"a",@progbits
	.sectionflags	@""
	.align	4
.nv.constant0._Z15intraBlockMergePimii:
	.zero		920


//--------------------- SYMBOLS --------------------------

	.type		.nv.reservedSmem.offset0,@object
	.size		.nv.reservedSmem.offset0,0x4
